	.headerflags	@"EF_CUDA_TEXMODE_UNIFIED EF_CUDA_64BIT_ADDRESS EF_CUDA_ACCELERATORS EF_CUDA_SM90 EF_CUDA_VIRTUAL_SM(EF_CUDA_SM90)"
	.elftype	@"ET_EXEC"


//--------------------- .nv.info                  --------------------------
	.section	.nv.info,"",@"SHT_CUDA_INFO"
	.align	4


	//----- nvinfo : EIATTR_REGCOUNT
	.align		4
        /*0000*/ 	.byte	0x04, 0x2f
        /*0002*/ 	.short	(.L_3 - .L_2)
	.align		4
.L_2:
        /*0004*/ 	.word	index@(triton_poi_fused__native_batch_norm_legit_no_training_convolution_hardtanh_29)
        /*0008*/ 	.word	0x00000020


	//----- nvinfo : EIATTR_MIN_STACK_SIZE
	.align		4
.L_3:
        /*000c*/ 	.byte	0x04, 0x12
        /*000e*/ 	.short	(.L_5 - .L_4)
	.align		4
.L_4:
        /*0010*/ 	.word	index@(triton_poi_fused__native_batch_norm_legit_no_training_convolution_hardtanh_29)
        /*0014*/ 	.word	0x00000000


	//----- nvinfo : EIATTR_FRAME_SIZE
	.align		4
.L_5:
        /*0018*/ 	.byte	0x04, 0x11
        /*001a*/ 	.short	(.L_7 - .L_6)
	.align		4
.L_6:
        /*001c*/ 	.word	index@(triton_poi_fused__native_batch_norm_legit_no_training_convolution_hardtanh_29)
        /*0020*/ 	.word	0x00000000


	//----- nvinfo : EIATTR_MIN_STACK_SIZE
	.align		4
.L_7:
        /*0024*/ 	.byte	0x04, 0x12
        /*0026*/ 	.short	(.L_9 - .L_8)
	.align		4
.L_8:
        /*0028*/ 	.word	index@(triton_poi_fused__native_batch_norm_legit_no_training_convolution_hardtanh_29)
        /*002c*/ 	.word	0x00000000
.L_9:


//--------------------- .nv.info.triton_poi_fused__native_batch_norm_legit_no_training_convolution_hardtanh_29 --------------------------
	.section	.nv.info.triton_poi_fused__native_batch_norm_legit_no_training_convolution_hardtanh_29,"",@"SHT_CUDA_INFO"
	.sectionflags	@""
	.align	4


	//----- nvinfo : EIATTR_CUDA_API_VERSION
	.align		4
        /*0000*/ 	.byte	0x04, 0x37
        /*0002*/ 	.short	(.L_11 - .L_10)
.L_10:
        /*0004*/ 	.word	0x0000007c


	//----- nvinfo : EIATTR_KPARAM_INFO
	.align		4
.L_11:
        /*0008*/ 	.byte	0x04, 0x17
        /*000a*/ 	.short	(.L_13 - .L_12)
.L_12:
        /*000c*/ 	.word	0x00000000
        /*0010*/ 	.short	0x0007
        /*0012*/ 	.short	0x0038
        /*0014*/ 	.byte	0x00, 0xf0, 0x11, 0x00


	//----- nvinfo : EIATTR_KPARAM_INFO
	.align		4
.L_13:
        /*0018*/ 	.byte	0x04, 0x17
        /*001a*/ 	.short	(.L_15 - .L_14)
.L_14:
        /*001c*/ 	.word	0x00000000
        /*0020*/ 	.short	0x0006
        /*0022*/ 	.short	0x0030
        /*0024*/ 	.byte	0x00, 0xf4, 0x21, 0x00


	//----- nvinfo : EIATTR_KPARAM_INFO
	.align		4
.L_15:
        /*0028*/ 	.byte	0x04, 0x17
        /*002a*/ 	.short	(.L_17 - .L_16)
.L_16:
        /*002c*/ 	.word	0x00000000
        /*0030*/ 	.short	0x0005
        /*0032*/ 	.short	0x0028
        /*0034*/ 	.byte	0x00, 0xf4, 0x21, 0x00


	//----- nvinfo : EIATTR_KPARAM_INFO
	.align		4
.L_17:
        /*0038*/ 	.byte	0x04, 0x17
        /*003a*/ 	.short	(.L_19 - .L_18)
.L_18:
        /*003c*/ 	.word	0x00000000
        /*0040*/ 	.short	0x0004
        /*0042*/ 	.short	0x0020
        /*0044*/ 	.byte	0x00, 0xf4, 0x21, 0x00


	//----- nvinfo : EIATTR_KPARAM_INFO
	.align		4
.L_19:
        /*0048*/ 	.byte	0x04, 0x17
        /*004a*/ 	.short	(.L_21 - .L_20)
.L_20:
        /*004c*/ 	.word	0x00000000
        /*0050*/ 	.short	0x0003
        /*0052*/ 	.short	0x0018
        /*0054*/ 	.byte	0x00, 0xf4, 0x21, 0x00


	//----- nvinfo : EIATTR_KPARAM_INFO
	.align		4
.L_21:
        /*0058*/ 	.byte	0x04, 0x17
        /*005a*/ 	.short	(.L_23 - .L_22)
.L_22:
        /*005c*/ 	.word	0x00000000
        /*0060*/ 	.short	0x0002
        /*0062*/ 	.short	0x0010
        /*0064*/ 	.byte	0x00, 0xf4, 0x21, 0x00


	//----- nvinfo : EIATTR_KPARAM_INFO
	.align		4
.L_23:
        /*0068*/ 	.byte	0x04, 0x17
        /*006a*/ 	.short	(.L_25 - .L_24)
.L_24:
        /*006c*/ 	.word	0x00000000
        /*0070*/ 	.short	0x0001
        /*0072*/ 	.short	0x0008
        /*0074*/ 	.byte	0x00, 0xf4, 0x21, 0x00


	//----- nvinfo : EIATTR_KPARAM_INFO
	.align		4
.L_25:
        /*0078*/ 	.byte	0x04, 0x17
        /*007a*/ 	.short	(.L_27 - .L_26)
.L_26:
        /*007c*/ 	.word	0x00000000
        /*0080*/ 	.short	0x0000
        /*0082*/ 	.short	0x0000
        /*0084*/ 	.byte	0x00, 0xf4, 0x21, 0x00


	//----- nvinfo : EIATTR_SPARSE_MMA_MASK
	.align		4
.L_27:
        /*0088*/ 	.byte	0x03, 0x50
        /*008a*/ 	.short	0x0000


	//----- nvinfo : EIATTR_MAXREG_COUNT
	.align		4
        /*008c*/ 	.byte	0x03, 0x1b
        /*008e*/ 	.short	0x00ff


	//----- nvinfo : EIATTR_EXIT_INSTR_OFFSETS
	.align		4
        /*0090*/ 	.byte	0x04, 0x1c
        /*0092*/ 	.short	(.L_29 - .L_28)


	//   ....[0]....
.L_28:
        /*0094*/ 	.word	0x00000930


	//----- nvinfo : EIATTR_REQNTID
	.align		4
.L_29:
        /*0098*/ 	.byte	0x04, 0x10
        /*009a*/ 	.short	(.L_31 - .L_30)
.L_30:
        /*009c*/ 	.word	0x00000080
        /*00a0*/ 	.word	0x00000001
        /*00a4*/ 	.word	0x00000001


	//----- nvinfo : EIATTR_CBANK_PARAM_SIZE
	.align		4
.L_31:
        /*00a8*/ 	.byte	0x03, 0x19
        /*00aa*/ 	.short	0x003c


	//----- nvinfo : EIATTR_PARAM_CBANK
	.align		4
        /*00ac*/ 	.byte	0x04, 0x0a
        /*00ae*/ 	.short	(.L_33 - .L_32)
	.align		4
.L_32:
        /*00b0*/ 	.word	index@(.nv.constant0.triton_poi_fused__native_batch_norm_legit_no_training_convolution_hardtanh_29)
        /*00b4*/ 	.short	0x0210
        /*00b6*/ 	.short	0x003c


	//----- nvinfo : EIATTR_SW_WAR
	.align		4
.L_33:
        /*00b8*/ 	.byte	0x04, 0x36
        /*00ba*/ 	.short	(.L_35 - .L_34)
.L_34:
        /*00bc*/ 	.word	0x00000008
.L_35:


//--------------------- .nv.callgraph             --------------------------
	.section	.nv.callgraph,"",@"SHT_CUDA_CALLGRAPH"
	.align	4
	.sectionentsize	8
	.align		4
        /*0000*/ 	.word	0x00000000
	.align		4
        /*0004*/ 	.word	0xffffffff
	.align		4
        /*0008*/ 	.word	0x00000000
	.align		4
        /*000c*/ 	.word	0xfffffffe
	.align		4
        /*0010*/ 	.word	0x00000000
	.align		4
        /*0014*/ 	.word	0xfffffffd
	.align		4
        /*0018*/ 	.word	0x00000000
	.align		4
        /*001c*/ 	.word	0xfffffffc


//--------------------- .nv.constant4             --------------------------
	.section	.nv.constant4,"a",@progbits
	.align	8
	.align		8
.nv.constant4:
        /*0000*/ 	.dword	_$_str
	.align		8
        /*0008*/ 	.dword	_$_str_$_2


//--------------------- .text.triton_poi_fused__native_batch_norm_legit_no_training_convolution_hardtanh_29 --------------------------
	.section	.text.triton_poi_fused__native_batch_norm_legit_no_training_convolution_hardtanh_29,"ax",@progbits
	.align	128
        .global         triton_poi_fused__native_batch_norm_legit_no_training_convolution_hardtanh_29
        .type           triton_poi_fused__native_batch_norm_legit_no_training_convolution_hardtanh_29,@function
        .size           triton_poi_fused__native_batch_norm_legit_no_training_convolution_hardtanh_29,(.L_x_1 - triton_poi_fused__native_batch_norm_legit_no_training_convolution_hardtanh_29)
        .other          triton_poi_fused__native_batch_norm_legit_no_training_convolution_hardtanh_29,@"STO_CUDA_ENTRY STV_DEFAULT"
triton_poi_fused__native_batch_norm_legit_no_training_convolution_hardtanh_29:
.text.triton_poi_fused__native_batch_norm_legit_no_training_convolution_hardtanh_29:
[----:B------:R-:W-:Y:S01]  /*0000*/  LDC R1, c[0x0][0x28] ;  /* 0x00000a00ff017b82 */ /* 0x000fe20000000800 */
[----:B------:R-:W1:Y:S07]  /*0010*/  S2R R0, SR_TID.X ;  /* 0x0000000000007919 */ /* 0x000e6e0000002100 */
[----:B------:R-:W2:Y:S01]  /*0020*/  LDC.64 R6, c[0x0][0x228] ;  /* 0x00008a00ff067b82 */ /* 0x000ea20000000a00 */
[----:B------:R-:W-:Y:S01]  /*0030*/  ULDC.64 UR4, c[0x0][0x208] ;  /* 0x0000820000047ab9 */ /* 0x000fe20000000a00 */
[----:B------:R-:W3:Y:S06]  /*0040*/  S2R R5, SR_CTAID.X ;  /* 0x0000000000057919 */ /* 0x000eec0000002500 */
[----:B------:R-:W4:Y:S08]  /*0050*/  LDC.64 R28, c[0x0][0x218] ;  /* 0x00008600ff1c7b82 */ /* 0x000f300000000a00 */
[----:B------:R-:W5:Y:S08]  /*0060*/  LDC.64 R26, c[0x0][0x220] ;  /* 0x00008800ff1a7b82 */ /* 0x000f700000000a00 */
[----:B------:R-:W4:Y:S01]  /*0070*/  LDC.64 R22, c[0x0][0x230] ;  /* 0x00008c00ff167b82 */ /* 0x000f220000000a00 */
[----:B-1----:R-:W-:-:S07]  /*0080*/  IMAD.SHL.U32 R0, R0, 0x4, RZ ;  /* 0x0000000400007824 */ /* 0x002fce00078e00ff */
[----:B------:R-:W1:Y:S01]  /*0090*/  LDC.64 R20, c[0x0][0x238] ;  /* 0x00008e00ff147b82 */ /* 0x000e620000000a00 */
[----:B---3--:R-:W-:Y:S02]  /*00a0*/  SHF.R.S32.HI R3, RZ, 0x15, R5 ;  /* 0x00000015ff037819 */ /* 0x008fe40000011405 */
[----:B------:R-:W-:Y:S02]  /*00b0*/  LOP3.LUT R0, R0, 0x1fc, RZ, 0xc0, !PT ;  /* 0x000001fc00007812 */ /* 0x000fe400078ec0ff */
[----:B------:R-:W-:-:S03]  /*00c0*/  SGXT R3, R3, 0x1 ;  /* 0x000000010303781a */ /* 0x000fc60000000200 */
[----:B------:R-:W-:-:S05]  /*00d0*/  IMAD R2, R5, 0x400, R0 ;  /* 0x0000040005027824 */ /* 0x000fca00078e0200 */
[----:B------:R-:W-:-:S04]  /*00e0*/  LEA.HI R3, R3, R2, RZ, 0xa ;  /* 0x0000000203037211 */ /* 0x000fc800078f50ff */
[----:B------:R-:W-:Y:S02]  /*00f0*/  SHF.R.S32.HI R9, RZ, 0xa, R3 ;  /* 0x0000000aff097819 */ /* 0x000fe40000011403 */
[----:B------:R-:W-:Y:S02]  /*0100*/  IADD3 R3, R3, 0x200, RZ ;  /* 0x0000020003037810 */ /* 0x000fe40007ffe0ff */
[----:B------:R-:W-:Y:S02]  /*0110*/  LEA.HI R0, R9, R9, RZ, 0x7 ;  /* 0x0000000909007211 */ /* 0x000fe400078f38ff */
[----:B------:R-:W-:Y:S02]  /*0120*/  SHF.R.S32.HI R3, RZ, 0xa, R3 ;  /* 0x0000000aff037819 */ /* 0x000fe40000011403 */
[----:B------:R-:W-:Y:S02]  /*0130*/  LOP3.LUT R0, R0, 0xffffff80, RZ, 0xc0, !PT ;  /* 0xffffff8000007812 */ /* 0x000fe400078ec0ff */
[----:B------:R-:W-:-:S03]  /*0140*/  LEA.HI R4, R3, R3, RZ, 0x7 ;  /* 0x0000000303047211 */ /* 0x000fc600078f38ff */
[----:B------:R-:W-:Y:S01]  /*0150*/  IMAD.IADD R9, R9, 0x1, -R0 ;  /* 0x0000000109097824 */ /* 0x000fe200078e0a00 */
[----:B------:R-:W-:-:S03]  /*0160*/  LOP3.LUT R4, R4, 0xffffff80, RZ, 0xc0, !PT ;  /* 0xffffff8004047812 */ /* 0x000fc600078ec0ff */
[----:B--2---:R-:W-:Y:S01]  /*0170*/  IMAD.WIDE R12, R9, 0x4, R6 ;  /* 0x00000004090c7825 */ /* 0x004fe200078e0206 */
[----:B------:R-:W-:-:S04]  /*0180*/  IADD3 R5, R3, -R4, RZ ;  /* 0x8000000403057210 */ /* 0x000fc80007ffe0ff */
[----:B------:R-:W2:Y:S01]  /*0190*/  LDG.E.EL R19, desc[UR4][R12.64] ;  /* 0x000000040c137981 */ /* 0x000ea2000c2e1900 */
[----:B------:R-:W-:Y:S02]  /*01a0*/  IMAD.WIDE R24, R5, 0x4, R6 ;  /* 0x0000000405187825 */ /* 0x000fe400078e0206 */
[----:B------:R-:W3:Y:S04]  /*01b0*/  LDC.64 R6, c[0x0][0x210] ;  /* 0x00008400ff067b82 */ /* 0x000ee80000000a00 */
[----:B------:R-:W2:Y:S01]  /*01c0*/  LDG.E.EL R24, desc[UR4][R24.64] ;  /* 0x0000000418187981 */ /* 0x000ea2000c2e1900 */
[----:B----4-:R-:W-:-:S05]  /*01d0*/  IMAD.WIDE R10, R9, 0x4, R28 ;  /* 0x00000004090a7825 */ /* 0x010fca00078e021c */
[----:B------:R5:W4:Y:S01]  /*01e0*/  LDG.E.EL R18, desc[UR4][R10.64] ;  /* 0x000000040a127981 */ /* 0x000b22000c2e1900 */
[----:B0-----:R-:W-:-:S04]  /*01f0*/  IMAD.WIDE R16, R9, 0x4, R22 ;  /* 0x0000000409107825 */ /* 0x001fc800078e0216 */
[----:B------:R-:W-:Y:S02]  /*0200*/  IMAD.WIDE R28, R5, 0x4, R28 ;  /* 0x00000004051c7825 */ /* 0x000fe400078e021c */
[----:B------:R-:W4:Y:S02]  /*0210*/  LDG.E.EL R16, desc[UR4][R16.64] ;  /* 0x0000000410107981 */ /* 0x000f24000c2e1900 */
[C---:B-----5:R-:W-:Y:S02]  /*0220*/  IMAD.WIDE R10, R9.reuse, 0x4, R26 ;  /* 0x00000004090a7825 */ /* 0x060fe400078e021a */
[----:B------:R0:W5:Y:S02]  /*0230*/  LDG.E.EL R3, desc[UR4][R28.64] ;  /* 0x000000041c037981 */ /* 0x000164000c2e1900 */
[----:B---3--:R-:W-:Y:S02]  /*0240*/  IMAD.WIDE R6, R2, 0x4, R6 ;  /* 0x0000000402067825 */ /* 0x008fe400078e0206 */
[----:B------:R-:W3:Y:S04]  /*0250*/  LDG.E.EL R4, desc[UR4][R10.64] ;  /* 0x000000040a047981 */ /* 0x000ee8000c2e1900 */
[----:B------:R-:W4:Y:S01]  /*0260*/  LDG.E.128 R12, desc[UR4][R6.64] ;  /* 0x00000004060c7981 */ /* 0x000f22000c1e1d00 */
[----:B-1----:R-:W-:-:S04]  /*0270*/  IMAD.WIDE R8, R9, 0x4, R20 ;  /* 0x0000000409087825 */ /* 0x002fc800078e0214 */
[C---:B------:R-:W-:Y:S01]  /*0280*/  IMAD.WIDE R26, R5.reuse, 0x4, R26 ;  /* 0x00000004051a7825 */ /* 0x040fe200078e021a */
[----:B------:R-:W3:Y:S04]  /*0290*/  LDG.E.EL R17, desc[UR4][R8.64] ;  /* 0x0000000408117981 */ /* 0x000ee8000c2e1900 */
[----:B------:R-:W5:Y:S04]  /*02a0*/  LDG.E.EL R0, desc[UR4][R26.64] ;  /* 0x000000041a007981 */ /* 0x000f68000c2e1900 */
[----:B------:R-:W5:Y:S01]  /*02b0*/  LDG.E.128 R8, desc[UR4][R6.64+0x800] ;  /* 0x0008000406087981 */ /* 0x000f62000c1e1d00 */
[----:B------:R-:W-:-:S04]  /*02c0*/  IMAD.WIDE R20, R5, 0x4, R20 ;  /* 0x0000000405147825 */ /* 0x000fc800078e0214 */
[----:B------:R-:W-:Y:S02]  /*02d0*/  IMAD.WIDE R22, R5, 0x4, R22 ;  /* 0x0000000405167825 */ /* 0x000fe400078e0216 */
[----:B------:R1:W5:Y:S04]  /*02e0*/  LDG.E.EL R20, desc[UR4][R20.64] ;  /* 0x0000000414147981 */ /* 0x000368000c2e1900 */
[----:B------:R0:W5:Y:S01]  /*02f0*/  LDG.E.EL R5, desc[UR4][R22.64] ;  /* 0x0000000416057981 */ /* 0x000162000c2e1900 */
[----:B--2---:R-:W-:-:S04]  /*0300*/  FADD R19, R19, 9.9999997473787516356e-06 ;  /* 0x3727c5ac13137421 */ /* 0x004fc80000000000 */
[----:B------:R-:W2:Y:S01]  /*0310*/  MUFU.SQRT R25, R19 ;  /* 0x0000001300197308 */ /* 0x000ea20000002000 */
[----:B------:R-:W-:-:S07]  /*0320*/  FADD R24, R24, 9.9999997473787516356e-06 ;  /* 0x3727c5ac18187421 */ /* 0x000fce0000000000 */
[----:B0-----:R-:W0:Y:S01]  /*0330*/  MUFU.SQRT R28, R24 ;  /* 0x00000018001c7308 */ /* 0x001e220000002000 */
[C---:B--2---:R-:W-:Y:S02]  /*0340*/  FSETP.GT.AND P0, PT, R25.reuse, 8.50705917302346158658e+37, PT ;  /* 0x7e8000001900780b */ /* 0x044fe40003f04000 */
[----:B------:R-:W-:Y:S02]  /*0350*/  FSETP.GEU.AND P2, PT, R25, 1.175494350822287508e-38, PT ;  /* 0x008000001900780b */ /* 0x000fe40003f4e000 */
[C---:B0-----:R-:W-:Y:S02]  /*0360*/  FSETP.GT.AND P1, PT, R28.reuse, 8.50705917302346158658e+37, PT ;  /* 0x7e8000001c00780b */ /* 0x041fe40003f24000 */
[----:B------:R-:W-:-:S07]  /*0370*/  FSETP.GEU.AND P3, PT, R28, 1.175494350822287508e-38, PT ;  /* 0x008000001c00780b */ /* 0x000fce0003f6e000 */
[----:B------:R-:W-:-:S04]  /*0380*/  @P0 FMUL R25, R25, 0.25 ;  /* 0x3e80000019190820 */ /* 0x000fc80000400000 */
[----:B------:R-:W-:Y:S01]  /*0390*/  @!P2 FMUL R25, R25, 16777216 ;  /* 0x4b8000001919a820 */ /* 0x000fe20000400000 */
[----:B------:R-:W-:-:S03]  /*03a0*/  @P1 FMUL R28, R28, 0.25 ;  /* 0x3e8000001c1c1820 */ /* 0x000fc60000400000 */
[----:B-1----:R-:W0:Y:S01]  /*03b0*/  MUFU.RCP R21, R25 ;  /* 0x0000001900157308 */ /* 0x002e220000001000 */
[----:B------:R-:W-:Y:S01]  /*03c0*/  @!P3 FMUL R28, R28, 16777216 ;  /* 0x4b8000001c1cb820 */ /* 0x000fe20000400000 */
[----:B------:R-:W-:-:S06]  /*03d0*/  IMAD.MOV.U32 R24, RZ, RZ, 0x3e800000 ;  /* 0x3e800000ff187424 */ /* 0x000fcc00078e00ff */
[----:B------:R-:W1:Y:S01]  /*03e0*/  MUFU.RCP R19, R28 ;  /* 0x0000001c00137308 */ /* 0x000e620000001000 */
[C---:B------:R-:W-:Y:S02]  /*03f0*/  FSEL R22, R24.reuse, 1, P0 ;  /* 0x3f80000018167808 */ /* 0x040fe40000000000 */
[----:B------:R-:W-:Y:S01]  /*0400*/  FSEL R24, R24, 1, P1 ;  /* 0x3f80000018187808 */ /* 0x000fe20000800000 */
[--C-:B----4-:R-:W-:Y:S02]  /*0410*/  FADD R12, R12, R18.reuse ;  /* 0x000000120c0c7221 */ /* 0x110fe40000000000 */
[----:B------:R-:W-:Y:S01]  /*0420*/  @!P2 FMUL R22, R22, 16777216 ;  /* 0x4b8000001616a820 */ /* 0x000fe20000400000 */
[--C-:B------:R-:W-:Y:S01]  /*0430*/  FADD R13, R13, R18.reuse ;  /* 0x000000120d0d7221 */ /* 0x100fe20000000000 */
[----:B------:R-:W-:Y:S01]  /*0440*/  @!P3 FMUL R24, R24, 16777216 ;  /* 0x4b8000001818b820 */ /* 0x000fe20000400000 */
[--C-:B------:R-:W-:Y:S01]  /*0450*/  FADD R14, R14, R18.reuse ;  /* 0x000000120e0e7221 */ /* 0x100fe20000000000 */
[----:B------:R-:W-:Y:S01]  /*0460*/  FADD R15, R15, R18 ;  /* 0x000000120f0f7221 */ /* 0x000fe20000000000 */
[----:B0-----:R-:W-:Y:S01]  /*0470*/  FMUL R21, R21, R22 ;  /* 0x0000001615157220 */ /* 0x001fe20000400000 */
[C---:B---3--:R-:W-:Y:S01]  /*0480*/  FADD R18, -R4.reuse, R12 ;  /* 0x0000000c04127221 */ /* 0x048fe20000000100 */
[C---:B------:R-:W-:Y:S01]  /*0490*/  FADD R22, -R4.reuse, R13 ;  /* 0x0000000d04167221 */ /* 0x040fe20000000100 */
[----:B-1----:R-:W-:Y:S01]  /*04a0*/  FMUL R19, R19, R24 ;  /* 0x0000001813137220 */ /* 0x002fe20000400000 */
[C---:B------:R-:W-:Y:S01]  /*04b0*/  FADD R24, -R4.reuse, R14 ;  /* 0x0000000e04187221 */ /* 0x040fe20000000100 */
[----:B------:R-:W-:Y:S01]  /*04c0*/  FADD R4, -R4, R15 ;  /* 0x0000000f04047221 */ /* 0x000fe20000000100 */
[----:B------:R-:W-:Y:S01]  /*04d0*/  FMUL R26, R21, R18 ;  /* 0x00000012151a7220 */ /* 0x000fe20000400000 */
[----:B-----5:R-:W-:-:S02]  /*04e0*/  FADD R11, R11, R3 ;  /* 0x000000030b0b7221 */ /* 0x020fc40000000000 */
[C---:B------:R-:W-:Y:S01]  /*04f0*/  FMUL R18, R21.reuse, R4 ;  /* 0x0000000415127220 */ /* 0x040fe20000400000 */
[----:B------:R-:W-:Y:S01]  /*0500*/  FFMA R4, R16, R26, R17 ;  /* 0x0000001a10047223 */ /* 0x000fe20000000011 */
[C---:B------:R-:W-:Y:S01]  /*0510*/  FMUL R23, R21.reuse, R22 ;  /* 0x0000001615177220 */ /* 0x040fe20000400000 */
[----:B------:R-:W-:Y:S01]  /*0520*/  FADD R26, -R0, R11 ;  /* 0x0000000b001a7221 */ /* 0x000fe20000000100 */
[----:B------:R-:W-:Y:S01]  /*0530*/  FMUL R22, R21, R24 ;  /* 0x0000001815167220 */ /* 0x000fe20000400000 */
[--C-:B------:R-:W-:Y:S01]  /*0540*/  FADD R9, R9, R3.reuse ;  /* 0x0000000309097221 */ /* 0x100fe20000000000 */
[--C-:B------:R-:W-:Y:S01]  /*0550*/  FADD R8, R8, R3.reuse ;  /* 0x0000000308087221 */ /* 0x100fe20000000000 */
[----:B------:R-:W-:Y:S01]  /*0560*/  FADD R10, R10, R3 ;  /* 0x000000030a0a7221 */ /* 0x000fe20000000000 */
[----:B------:R-:W-:Y:S01]  /*0570*/  FMUL R26, R19, R26 ;  /* 0x0000001a131a7220 */ /* 0x000fe20000400000 */
[C-C-:B------:R-:W-:Y:S01]  /*0580*/  FFMA R21, R16.reuse, R23, R17.reuse ;  /* 0x0000001710157223 */ /* 0x140fe20000000011 */
[C-C-:B------:R-:W-:Y:S01]  /*0590*/  FFMA R22, R16.reuse, R22, R17.reuse ;  /* 0x0000001610167223 */ /* 0x140fe20000000011 */
[----:B------:R-:W-:Y:S01]  /*05a0*/  FFMA R16, R16, R18, R17 ;  /* 0x0000001210107223 */ /* 0x000fe20000000011 */
[C---:B------:R-:W-:Y:S01]  /*05b0*/  FADD R24, -R0.reuse, R9 ;  /* 0x0000000900187221 */ /* 0x040fe20000000100 */
[C---:B------:R-:W-:Y:S01]  /*05c0*/  FADD R18, -R0.reuse, R8 ;  /* 0x0000000800127221 */ /* 0x040fe20000000100 */
[----:B------:R-:W-:Y:S01]  /*05d0*/  FADD R0, -R0, R10 ;  /* 0x0000000a00007221 */ /* 0x000fe20000000100 */
[----:B------:R-:W-:Y:S01]  /*05e0*/  FFMA R26, R5, R26, R20 ;  /* 0x0000001a051a7223 */ /* 0x000fe20000000014 */
[C---:B------:R-:W-:Y:S01]  /*05f0*/  FMUL R17, R19.reuse, R24 ;  /* 0x0000001813117220 */ /* 0x040fe20000400000 */
[C---:B------:R-:W-:Y:S01]  /*0600*/  FMUL R3, R19.reuse, R18 ;  /* 0x0000001213037220 */ /* 0x040fe20000400000 */
[----:B------:R-:W-:Y:S01]  /*0610*/  FMUL R19, R19, R0 ;  /* 0x0000000013137220 */ /* 0x000fe20000400000 */
[----:B------:R-:W-:-:S02]  /*0620*/  FSETP.GTU.AND P0, PT, R16, RZ, PT ;  /* 0x000000ff1000720b */ /* 0x000fc40003f0c000 */
[C---:B------:R-:W-:Y:S01]  /*0630*/  FSETP.GTU.AND P2, PT, R26.reuse, RZ, PT ;  /* 0x000000ff1a00720b */ /* 0x040fe20003f4c000 */
[C-C-:B------:R-:W-:Y:S01]  /*0640*/  FFMA R17, R5.reuse, R17, R20.reuse ;  /* 0x0000001105117223 */ /* 0x140fe20000000014 */
[C-C-:B------:R-:W-:Y:S01]  /*0650*/  FFMA R0, R5.reuse, R3, R20.reuse ;  /* 0x0000000305007223 */ /* 0x140fe20000000014 */
[----:B------:R-:W-:Y:S01]  /*0660*/  FFMA R5, R5, R19, R20 ;  /* 0x0000001305057223 */ /* 0x000fe20000000014 */
[----:B------:R-:W-:Y:S01]  /*0670*/  FSEL R19, R26, RZ, P2 ;  /* 0x000000ff1a137208 */ /* 0x000fe20001000000 */
[----:B------:R-:W0:Y:S01]  /*0680*/  LDC.64 R24, c[0x0][0x240] ;  /* 0x00009000ff187b82 */ /* 0x000e220000000a00 */
[----:B------:R-:W-:Y:S02]  /*0690*/  FSETP.GTU.AND P1, PT, R22, RZ, PT ;  /* 0x000000ff1600720b */ /* 0x000fe40003f2c000 */
[----:B------:R-:W-:Y:S02]  /*06a0*/  FSETP.GEU.AND P5, PT, R19, 6, PT ;  /* 0x40c000001300780b */ /* 0x000fe40003fae000 */
[----:B------:R-:W-:-:S02]  /*06b0*/  FSEL R23, R16, RZ, P0 ;  /* 0x000000ff10177208 */ /* 0x000fc40000000000 */
[----:B------:R-:W-:Y:S02]  /*06c0*/  FSETP.GTU.AND P6, PT, R21, RZ, PT ;  /* 0x000000ff1500720b */ /* 0x000fe40003fcc000 */
[----:B------:R-:W-:Y:S02]  /*06d0*/  FSETP.GTU.AND P2, PT, R4, RZ, PT ;  /* 0x000000ff0400720b */ /* 0x000fe40003f4c000 */
[----:B------:R-:W-:Y:S02]  /*06e0*/  FSEL R22, R22, RZ, P1 ;  /* 0x000000ff16167208 */ /* 0x000fe40000800000 */
[----:B------:R-:W-:Y:S02]  /*06f0*/  FSETP.GEU.AND P1, PT, R23, 6, PT ;  /* 0x40c000001700780b */ /* 0x000fe40003f2e000 */
[----:B------:R-:W-:Y:S02]  /*0700*/  FSEL R21, R21, RZ, P6 ;  /* 0x000000ff15157208 */ /* 0x000fe40003000000 */
[----:B------:R-:W-:-:S02]  /*0710*/  FSEL R20, R4, RZ, P2 ;  /* 0x000000ff04147208 */ /* 0x000fc40001000000 */
[----:B------:R-:W-:Y:S02]  /*0720*/  FSETP.GTU.AND P4, PT, R5, RZ, PT ;  /* 0x000000ff0500720b */ /* 0x000fe40003f8c000 */
[----:B------:R-:W-:Y:S02]  /*0730*/  FSETP.GTU.AND P3, PT, R17, RZ, PT ;  /* 0x000000ff1100720b */ /* 0x000fe40003f6c000 */
[----:B------:R-:W-:Y:S02]  /*0740*/  FSETP.GEU.AND P2, PT, R22, 6, PT ;  /* 0x40c000001600780b */ /* 0x000fe40003f4e000 */
[----:B------:R-:W-:Y:S02]  /*0750*/  FSETP.NAN.AND P6, PT, R19, R19, PT ;  /* 0x000000131300720b */ /* 0x000fe40003fc8000 */
[----:B------:R-:W-:Y:S02]  /*0760*/  FSETP.GTU.AND P0, PT, R0, RZ, PT ;  /* 0x000000ff0000720b */ /* 0x000fe40003f0c000 */
[----:B------:R-:W-:-:S02]  /*0770*/  FSEL R18, R5, RZ, P4 ;  /* 0x000000ff05127208 */ /* 0x000fc40002000000 */
[----:B------:R-:W-:Y:S02]  /*0780*/  FSEL R17, R17, RZ, P3 ;  /* 0x000000ff11117208 */ /* 0x000fe40001800000 */
[----:B------:R-:W-:Y:S02]  /*0790*/  @P5 SEL R19, R19, 0x40c00000, P6 ;  /* 0x40c0000013135807 */ /* 0x000fe40003000000 */
[----:B------:R-:W-:Y:S02]  /*07a0*/  FSETP.NAN.AND P3, PT, R23, R23, PT ;  /* 0x000000171700720b */ /* 0x000fe40003f68000 */
[----:B------:R-:W-:Y:S02]  /*07b0*/  FSETP.GEU.AND P4, PT, R21, 6, PT ;  /* 0x40c000001500780b */ /* 0x000fe40003f8e000 */
[----:B------:R-:W-:Y:S02]  /*07c0*/  FSETP.GEU.AND P5, PT, R20, 6, PT ;  /* 0x40c000001400780b */ /* 0x000fe40003fae000 */
[----:B------:R-:W-:-:S02]  /*07d0*/  FSEL R16, R0, RZ, P0 ;  /* 0x000000ff00107208 */ /* 0x000fc40000000000 */
[----:B------:R-:W-:Y:S02]  /*07e0*/  FSETP.NAN.AND P6, PT, R22, R22, PT ;  /* 0x000000161600720b */ /* 0x000fe40003fc8000 */
[----:B------:R-:W-:Y:S02]  /*07f0*/  @P1 SEL R23, R23, 0x40c00000, P3 ;  /* 0x40c0000017171807 */ /* 0x000fe40001800000 */
[----:B------:R-:W-:Y:S02]  /*0800*/  FSETP.GEU.AND P0, PT, R18, 6, PT ;  /* 0x40c000001200780b */ /* 0x000fe40003f0e000 */
[----:B------:R-:W-:Y:S02]  /*0810*/  FSETP.GEU.AND P3, PT, R17, 6, PT ;  /* 0x40c000001100780b */ /* 0x000fe40003f6e000 */
[----:B------:R-:W-:Y:S02]  /*0820*/  FSETP.GEU.AND P1, PT, R16, 6, PT ;  /* 0x40c000001000780b */ /* 0x000fe40003f2e000 */
[----:B------:R-:W-:-:S02]  /*0830*/  @P2 SEL R22, R22, 0x40c00000, P6 ;  /* 0x40c0000016162807 */ /* 0x000fc40003000000 */
[C---:B------:R-:W-:Y:S02]  /*0840*/  FSETP.NAN.AND P6, PT, R21.reuse, R21, PT ;  /* 0x000000151500720b */ /* 0x040fe40003fc8000 */
[C---:B------:R-:W-:Y:S02]  /*0850*/  FSETP.NAN.AND P2, PT, R20.reuse, R20, PT ;  /* 0x000000141400720b */ /* 0x040fe40003f48000 */
[----:B------:R-:W-:Y:S02]  /*0860*/  @P4 SEL R21, R21, 0x40c00000, P6 ;  /* 0x40c0000015154807 */ /* 0x000fe40003000000 */
[----:B------:R-:W-:Y:S02]  /*0870*/  @P5 SEL R20, R20, 0x40c00000, P2 ;  /* 0x40c0000014145807 */ /* 0x000fe40001000000 */
[----:B------:R-:W-:Y:S02]  /*0880*/  FSETP.NAN.AND P6, PT, R18, R18, PT ;  /* 0x000000121200720b */ /* 0x000fe40003fc8000 */
[----:B------:R-:W-:-:S02]  /*0890*/  FSETP.NAN.AND P4, PT, R17, R17, PT ;  /* 0x000000111100720b */ /* 0x000fc40003f88000 */
[----:B------:R-:W-:Y:S01]  /*08a0*/  FSETP.NAN.AND P2, PT, R16, R16, PT ;  /* 0x000000101000720b */ /* 0x000fe20003f48000 */
[----:B0-----:R-:W-:Y:S01]  /*08b0*/  IMAD.WIDE R24, R2, 0x4, R24 ;  /* 0x0000000402187825 */ /* 0x001fe200078e0218 */
[----:B------:R-:W-:Y:S02]  /*08c0*/  @P0 SEL R18, R18, 0x40c00000, P6 ;  /* 0x40c0000012120807 */ /* 0x000fe40003000000 */
[----:B------:R-:W-:Y:S02]  /*08d0*/  @P3 SEL R17, R17, 0x40c00000, P4 ;  /* 0x40c0000011113807 */ /* 0x000fe40002000000 */
[----:B------:R-:W-:Y:S01]  /*08e0*/  @P1 SEL R16, R16, 0x40c00000, P2 ;  /* 0x40c0000010101807 */ /* 0x000fe20001000000 */
[----:B------:R-:W-:Y:S04]  /*08f0*/  STG.E.128 desc[UR4][R6.64], R12 ;  /* 0x0000000c06007986 */ /* 0x000fe8000c101d04 */
[----:B------:R-:W-:Y:S04]  /*0900*/  STG.E.128 desc[UR4][R6.64+0x800], R8 ;  /* 0x0008000806007986 */ /* 0x000fe8000c101d04 */
[----:B------:R-:W-:Y:S04]  /*0910*/  STG.E.128 desc[UR4][R24.64], R20 ;  /* 0x0000001418007986 */ /* 0x000fe8000c101d04 */
[----:B------:R-:W-:Y:S01]  /*0920*/  STG.E.128 desc[UR4][R24.64+0x800], R16 ;  /* 0x0008001018007986 */ /* 0x000fe2000c101d04 */
[----:B------:R-:W-:Y:S05]  /*0930*/  EXIT ;  /* 0x000000000000794d */ /* 0x000fea0003800000 */
.L_x_0:
[----:B------:R-:W-:-:S00]  /*0940*/  BRA `(.L_x_0) ;  /* 0xfffffffc00fc7947 */ /* 0x000fc0000383ffff */
[----:B------:R-:W-:-:S00]  /*0950*/  NOP ;  /* 0x0000000000007918 */ /* 0x000fc00000000000 */
        /* <DEDUP_REMOVED lines=10> */
.L_x_1:


//--------------------- .nv.global.init           --------------------------
	.section	.nv.global.init,"aw",@progbits
.nv.global.init:
	.type		_$_str,@object
	.size		_$_str,(_$_str_$_2 - _$_str)
_$_str:
        /*0000*/ 	.byte	0x5f, 0x5f, 0x43, 0x55, 0x44, 0x41, 0x5f, 0x46, 0x54, 0x5a, 0x00
	.type		_$_str_$_2,@object
	.size		_$_str_$_2,(.L_1 - _$_str_$_2)
_$_str_$_2:
        /*000b*/ 	.byte	0x5f, 0x5f, 0x43, 0x55, 0x44, 0x41, 0x5f, 0x50, 0x52, 0x45, 0x43, 0x5f, 0x53, 0x51, 0x52, 0x54
        /*001b*/ 	.byte	0x00
.L_1:


//--------------------- .nv.constant0.triton_poi_fused__native_batch_norm_legit_no_training_convolution_hardtanh_29 --------------------------
	.section	.nv.constant0.triton_poi_fused__native_batch_norm_legit_no_training_convolution_hardtanh_29,"a",@progbits
	.sectionflags	@""
	.align	4
.nv.constant0.triton_poi_fused__native_batch_norm_legit_no_training_convolution_hardtanh_29:
	.zero		588
